//
// Generated by NVIDIA NVVM Compiler
//
// Compiler Build ID: CL-36424714
// Cuda compilation tools, release 13.0, V13.0.88
// Based on NVVM 20.0.0
//

.version 9.0
.target sm_100
.address_size 64

	// .globl	_Z14matrixMultiplyPiS_S_

.visible .entry _Z14matrixMultiplyPiS_S_(
	.param .u64 .ptr .align 1 _Z14matrixMultiplyPiS_S__param_0,
	.param .u64 .ptr .align 1 _Z14matrixMultiplyPiS_S__param_1,
	.param .u64 .ptr .align 1 _Z14matrixMultiplyPiS_S__param_2
)
{
	.reg .b32 	%r<23>;
	.reg .b64 	%rd<13>;

	ld.param.u64 	%rd1, [_Z14matrixMultiplyPiS_S__param_0];
	ld.param.u64 	%rd2, [_Z14matrixMultiplyPiS_S__param_1];
	ld.param.u64 	%rd3, [_Z14matrixMultiplyPiS_S__param_2];
	mov.u32 	%r1, %ctaid.y;
	mov.u32 	%r2, %ntid.y;
	mov.u32 	%r3, %tid.y;
	mad.lo.s32 	%r4, %r1, %r2, %r3;
	mov.u32 	%r5, %ctaid.x;
	mov.u32 	%r6, %ntid.x;
	mov.u32 	%r7, %tid.x;
	mad.lo.s32 	%r8, %r5, %r6, %r7;
	shl.b32 	%r9, %r4, 2;
	cvta.to.global.u64 	%rd4, %rd1;
	cvta.to.global.u64 	%rd5, %rd2;
	mul.wide.u32 	%rd6, %r9, 4;
	add.s64 	%rd7, %rd4, %rd6;
	ld.global.u32 	%r10, [%rd7];
	mul.wide.s32 	%rd8, %r8, 4;
	add.s64 	%rd9, %rd5, %rd8;
	ld.global.u32 	%r11, [%rd9];
	mul.lo.s32 	%r12, %r11, %r10;
	ld.global.u32 	%r13, [%rd7+4];
	ld.global.u32 	%r14, [%rd9+16];
	mad.lo.s32 	%r15, %r14, %r13, %r12;
	ld.global.u32 	%r16, [%rd7+8];
	ld.global.u32 	%r17, [%rd9+32];
	mad.lo.s32 	%r18, %r17, %r16, %r15;
	ld.global.u32 	%r19, [%rd7+12];
	ld.global.u32 	%r20, [%rd9+48];
	mad.lo.s32 	%r21, %r20, %r19, %r18;
	cvta.to.global.u64 	%rd10, %rd3;
	add.s32 	%r22, %r9, %r8;
	mul.wide.s32 	%rd11, %r22, 4;
	add.s64 	%rd12, %rd10, %rd11;
	st.global.u32 	[%rd12], %r21;
	ret;

}


// ===== COMPILED SASS (sm_100) =====

	.target	sm_100

	.elftype	@"ET_EXEC"


//--------------------- .note.nv.tkinfo           --------------------------
	.section	.note.nv.tkinfo,"",@"SHT_NOTE"
	.sectionflags	@"SHF_NOTE_NV_TKINFO"
	.tkinfo
        /*0018*/ 	.word	0x00000002
        /*0030*/ 	.string	""
        /*0030*/ 	.string	"ptxas"
        /*0030*/ 	.string	"Cuda compilation tools, release 13.0, V13.0.88"
        /*0030*/ 	.string	"Build cuda_13.0.r13.0/compiler.36424714_0"
        /*0030*/ 	.string	"-arch sm_100 -m 64 "



//--------------------- .note.nv.cuinfo           --------------------------
	.section	.note.nv.cuinfo,"",@"SHT_NOTE"
	.sectionflags	@"SHF_NOTE_NV_CUINFO"
        /*0018*/ 	.short	0x0002
        /*001a*/ 	.short	0x0064
        /*001c*/ 	.short	0x0082
	.zero		2


//--------------------- .nv.info                  --------------------------
	.section	.nv.info,"",@"SHT_CUDA_INFO"
	.align	4


	//----- nvinfo : EIATTR_REGCOUNT
	.align		4
        /*0000*/ 	.byte	0x04, 0x2f
        /*0002*/ 	.short	(.L_1 - .L_0)
	.align		4
.L_0:
        /*0004*/ 	.word	index@(_Z14matrixMultiplyPiS_S_)
        /*0008*/ 	.word	0x00000014


	//----- nvinfo : EIATTR_FRAME_SIZE
	.align		4
.L_1:
        /*000c*/ 	.byte	0x04, 0x11
        /*000e*/ 	.short	(.L_3 - .L_2)
	.align		4
.L_2:
        /*0010*/ 	.word	index@(_Z14matrixMultiplyPiS_S_)
        /*0014*/ 	.word	0x00000000


	//----- nvinfo : EIATTR_MIN_STACK_SIZE
	.align		4
.L_3:
        /*0018*/ 	.byte	0x04, 0x12
        /*001a*/ 	.short	(.L_5 - .L_4)
	.align		4
.L_4:
        /*001c*/ 	.word	index@(_Z14matrixMultiplyPiS_S_)
        /*0020*/ 	.word	0x00000000
.L_5:


//--------------------- .nv.compat                --------------------------
	.section	.nv.compat,"",@"SHT_CUDA_COMPAT_INFO"
	.align	4
        /*0000*/ 	.byte	0x02, 0x09, 0x00, 0x00, 0x02, 0x02, 0x01, 0x00, 0x02, 0x05, 0x05, 0x00, 0x03, 0x07, 0x01, 0x01
        /*0010*/ 	.byte	0x02, 0x03, 0x00, 0x00, 0x02, 0x06, 0x01, 0x00, 0x04, 0x0b, 0x08, 0x00, 0x09, 0x00, 0x00, 0x00
        /*0020*/ 	.byte	0x00, 0x00, 0x00, 0x00


//--------------------- .nv.info._Z14matrixMultiplyPiS_S_ --------------------------
	.section	.nv.info._Z14matrixMultiplyPiS_S_,"",@"SHT_CUDA_INFO"
	.sectionflags	@""
	.align	4


	//----- nvinfo : EIATTR_CUDA_API_VERSION
	.align		4
        /*0000*/ 	.byte	0x04, 0x37
        /*0002*/ 	.short	(.L_7 - .L_6)
.L_6:
        /*0004*/ 	.word	0x00000082


	//----- nvinfo : EIATTR_KPARAM_INFO
	.align		4
.L_7:
        /*0008*/ 	.byte	0x04, 0x17
        /*000a*/ 	.short	(.L_9 - .L_8)
.L_8:
        /*000c*/ 	.word	0x00000000
        /*0010*/ 	.short	0x0002
        /*0012*/ 	.short	0x0010
        /*0014*/ 	.byte	0x00, 0xf5, 0x21, 0x00


	//----- nvinfo : EIATTR_KPARAM_INFO
	.align		4
.L_9:
        /*0018*/ 	.byte	0x04, 0x17
        /*001a*/ 	.short	(.L_11 - .L_10)
.L_10:
        /*001c*/ 	.word	0x00000000
        /*0020*/ 	.short	0x0001
        /*0022*/ 	.short	0x0008
        /*0024*/ 	.byte	0x00, 0xf5, 0x21, 0x00


	//----- nvinfo : EIATTR_KPARAM_INFO
	.align		4
.L_11:
        /*0028*/ 	.byte	0x04, 0x17
        /*002a*/ 	.short	(.L_13 - .L_12)
.L_12:
        /*002c*/ 	.word	0x00000000
        /*0030*/ 	.short	0x0000
        /*0032*/ 	.short	0x0000
        /*0034*/ 	.byte	0x00, 0xf5, 0x21, 0x00


	//----- nvinfo : EIATTR_SPARSE_MMA_MASK
	.align		4
.L_13:
        /*0038*/ 	.byte	0x03, 0x50
        /*003a*/ 	.short	0x0000


	//----- nvinfo : EIATTR_MAXREG_COUNT
	.align		4
        /*003c*/ 	.byte	0x03, 0x1b
        /*003e*/ 	.short	0x00ff


	//----- nvinfo : EIATTR_MERCURY_ISA_VERSION
	.align		4
        /*0040*/ 	.byte	0x03, 0x5f
        /*0042*/ 	.short	0x0101


	//----- nvinfo : EIATTR_VRC_CTA_INIT_COUNT
	.align		4
        /*0044*/ 	.byte	0x02, 0x4a
	.zero		1
	.zero		1


	//----- nvinfo : EIATTR_EXIT_INSTR_OFFSETS
	.align		4
        /*0048*/ 	.byte	0x04, 0x1c
        /*004a*/ 	.short	(.L_15 - .L_14)


	//   ....[0]....
.L_14:
        /*004c*/ 	.word	0x000001f0


	//----- nvinfo : EIATTR_CBANK_PARAM_SIZE
	.align		4
.L_15:
        /*0050*/ 	.byte	0x03, 0x19
        /*0052*/ 	.short	0x0018


	//----- nvinfo : EIATTR_PARAM_CBANK
	.align		4
        /*0054*/ 	.byte	0x04, 0x0a
        /*0056*/ 	.short	(.L_17 - .L_16)
	.align		4
.L_16:
        /*0058*/ 	.word	index@(.nv.constant0._Z14matrixMultiplyPiS_S_)
        /*005c*/ 	.short	0x0380
        /*005e*/ 	.short	0x0018


	//----- nvinfo : EIATTR_SW_WAR
	.align		4
.L_17:
        /*0060*/ 	.byte	0x04, 0x36
        /*0062*/ 	.short	(.L_19 - .L_18)
.L_18:
        /*0064*/ 	.word	0x00000008
.L_19:


//--------------------- .nv.callgraph             --------------------------
	.section	.nv.callgraph,"",@"SHT_CUDA_CALLGRAPH"
	.align	4
	.sectionentsize	8
	.align		4
        /*0000*/ 	.word	0x00000000
	.align		4
        /*0004*/ 	.word	0xffffffff
	.align		4
        /*0008*/ 	.word	0x00000000
	.align		4
        /*000c*/ 	.word	0xfffffffe
	.align		4
        /*0010*/ 	.word	0x00000000
	.align		4
        /*0014*/ 	.word	0xfffffffd
	.align		4
        /*0018*/ 	.word	0x00000000
	.align		4
        /*001c*/ 	.word	0xfffffffc


//--------------------- .text._Z14matrixMultiplyPiS_S_ --------------------------
	.section	.text._Z14matrixMultiplyPiS_S_,"ax",@progbits
	.align	128
        .global         _Z14matrixMultiplyPiS_S_
        .type           _Z14matrixMultiplyPiS_S_,@function
        .size           _Z14matrixMultiplyPiS_S_,(.L_x_1 - _Z14matrixMultiplyPiS_S_)
        .other          _Z14matrixMultiplyPiS_S_,@"STO_CUDA_ENTRY STV_DEFAULT"
_Z14matrixMultiplyPiS_S_:
.text._Z14matrixMultiplyPiS_S_:
[----:B------:R-:W-:Y:S01]  /*0000*/  LDC R1, c[0x0][0x37c] ;  /* 0x0000df00ff017b82 */ /* 0x000fe20000000800 */
[----:B------:R-:W0:Y:S07]  /*0010*/  S2R R3, SR_TID.Y ;  /* 0x0000000000037919 */ /* 0x000e2e0000002200 */
[----:B------:R-:W0:Y:S01]  /*0020*/  S2UR UR6, SR_CTAID.Y ;  /* 0x00000000000679c3 */ /* 0x000e220000002600 */
[----:B------:R-:W1:Y:S01]  /*0030*/  LDCU.64 UR4, c[0x0][0x358] ;  /* 0x00006b00ff0477ac */ /* 0x000e620008000a00 */
[----:B------:R-:W2:Y:S06]  /*0040*/  S2R R2, SR_TID.X ;  /* 0x0000000000027919 */ /* 0x000eac0000002100 */
[----:B------:R-:W0:Y:S08]  /*0050*/  LDC R0, c[0x0][0x364] ;  /* 0x0000d900ff007b82 */ /* 0x000e300000000800 */
[----:B------:R-:W2:Y:S08]  /*0060*/  S2UR UR7, SR_CTAID.X ;  /* 0x00000000000779c3 */ /* 0x000eb00000002500 */
[----:B------:R-:W2:Y:S08]  /*0070*/  LDC R9, c[0x0][0x360] ;  /* 0x0000d800ff097b82 */ /* 0x000eb00000000800 */
[----:B------:R-:W3:Y:S01]  /*0080*/  LDC.64 R4, c[0x0][0x380] ;  /* 0x0000e000ff047b82 */ /* 0x000ee20000000a00 */
[----:B0-----:R-:W-:-:S05]  /*0090*/  IMAD R0, R0, UR6, R3 ;  /* 0x0000000600007c24 */ /* 0x001fca000f8e0203 */
[----:B------:R-:W-:Y:S02]  /*00a0*/  SHF.L.U32 R0, R0, 0x2, RZ ;  /* 0x0000000200007819 */ /* 0x000fe400000006ff */
[----:B------:R-:W0:Y:S01]  /*00b0*/  LDC.64 R6, c[0x0][0x388] ;  /* 0x0000e200ff067b82 */ /* 0x000e220000000a00 */
[----:B--2---:R-:W-:-:S07]  /*00c0*/  IMAD R9, R9, UR7, R2 ;  /* 0x0000000709097c24 */ /* 0x004fce000f8e0202 */
[----:B------:R-:W2:Y:S01]  /*00d0*/  LDC.64 R2, c[0x0][0x390] ;  /* 0x0000e400ff027b82 */ /* 0x000ea20000000a00 */
[----:B---3--:R-:W-:-:S05]  /*00e0*/  IMAD.WIDE.U32 R4, R0, 0x4, R4 ;  /* 0x0000000400047825 */ /* 0x008fca00078e0004 */
[----:B-1----:R-:W3:Y:S01]  /*00f0*/  LDG.E R8, desc[UR4][R4.64] ;  /* 0x0000000404087981 */ /* 0x002ee2000c1e1900 */
[----:B0-----:R-:W-:-:S03]  /*0100*/  IMAD.WIDE R6, R9, 0x4, R6 ;  /* 0x0000000409067825 */ /* 0x001fc600078e0206 */
[----:B------:R-:W4:Y:S04]  /*0110*/  LDG.E R13, desc[UR4][R4.64+0x4] ;  /* 0x00000404040d7981 */ /* 0x000f28000c1e1900 */
[----:B------:R-:W3:Y:S04]  /*0120*/  LDG.E R11, desc[UR4][R6.64] ;  /* 0x00000004060b7981 */ /* 0x000ee8000c1e1900 */
[----:B------:R-:W4:Y:S04]  /*0130*/  LDG.E R10, desc[UR4][R6.64+0x10] ;  /* 0x00001004060a7981 */ /* 0x000f28000c1e1900 */
[----:B------:R-:W5:Y:S04]  /*0140*/  LDG.E R15, desc[UR4][R4.64+0x8] ;  /* 0x00000804040f7981 */ /* 0x000f68000c1e1900 */
[----:B------:R-:W5:Y:S04]  /*0150*/  LDG.E R12, desc[UR4][R6.64+0x20] ;  /* 0x00002004060c7981 */ /* 0x000f68000c1e1900 */
[----:B------:R-:W5:Y:S04]  /*0160*/  LDG.E R17, desc[UR4][R4.64+0xc] ;  /* 0x00000c0404117981 */ /* 0x000f68000c1e1900 */
[----:B------:R-:W5:Y:S01]  /*0170*/  LDG.E R14, desc[UR4][R6.64+0x30] ;  /* 0x00003004060e7981 */ /* 0x000f62000c1e1900 */
[----:B------:R-:W-:-:S05]  /*0180*/  IADD3 R9, PT, PT, R9, R0, RZ ;  /* 0x0000000009097210 */ /* 0x000fca0007ffe0ff */
[----:B--2---:R-:W-:-:S04]  /*0190*/  IMAD.WIDE R2, R9, 0x4, R2 ;  /* 0x0000000409027825 */ /* 0x004fc800078e0202 */
[----:B---3--:R-:W-:-:S04]  /*01a0*/  IMAD R8, R8, R11, RZ ;  /* 0x0000000b08087224 */ /* 0x008fc800078e02ff */
[----:B----4-:R-:W-:-:S04]  /*01b0*/  IMAD R8, R13, R10, R8 ;  /* 0x0000000a0d087224 */ /* 0x010fc800078e0208 */
[----:B-----5:R-:W-:-:S04]  /*01c0*/  IMAD R8, R15, R12, R8 ;  /* 0x0000000c0f087224 */ /* 0x020fc800078e0208 */
[----:B------:R-:W-:-:S05]  /*01d0*/  IMAD R17, R17, R14, R8 ;  /* 0x0000000e11117224 */ /* 0x000fca00078e0208 */
[----:B------:R-:W-:Y:S01]  /*01e0*/  STG.E desc[UR4][R2.64], R17 ;  /* 0x0000001102007986 */ /* 0x000fe2000c101904 */
[----:B------:R-:W-:Y:S05]  /*01f0*/  EXIT ;  /* 0x000000000000794d */ /* 0x000fea0003800000 */
.L_x_0:
[----:B------:R-:W-:-:S00]  /*0200*/  BRA `(.L_x_0) ;  /* 0xfffffffc00fc7947 */ /* 0x000fc0000383ffff */
[----:B------:R-:W-:-:S00]  /*0210*/  NOP ;  /* 0x0000000000007918 */ /* 0x000fc00000000000 */
        /* <DEDUP_REMOVED lines=14> */
.L_x_1:


//--------------------- .nv.shared.reserved.0     --------------------------
	.section	.nv.shared.reserved.0,"aw",@nobits
	.weak		__nv_reservedSMEM_offset_0_alias
	.size		__nv_reservedSMEM_offset_0_alias, 0, 64
	.other		__nv_reservedSMEM_offset_0_alias,@"STO_CUDA_RESERVED_SHARED STV_DEFAULT"
__nv_reservedSMEM_offset_0_alias:
	.zero		0
	.zero		64


//--------------------- .nv.constant0._Z14matrixMultiplyPiS_S_ --------------------------
	.section	.nv.constant0._Z14matrixMultiplyPiS_S_,"a",@progbits
	.sectionflags	@""
	.align	4
.nv.constant0._Z14matrixMultiplyPiS_S_:
	.zero		920


//--------------------- SYMBOLS --------------------------

	.type		.nv.reservedSmem.offset0,@object
	.size		.nv.reservedSmem.offset0,0x4
